//
// Generated by NVIDIA NVVM Compiler
//
// Compiler Build ID: CL-36424714
// Cuda compilation tools, release 13.0, V13.0.88
// Based on NVVM 20.0.0
//

.version 9.0
.target sm_100
.address_size 64

	// .globl	_Z15calculateAnglesPfS_S_

.visible .entry _Z15calculateAnglesPfS_S_(
	.param .u64 .ptr .align 1 _Z15calculateAnglesPfS_S__param_0,
	.param .u64 .ptr .align 1 _Z15calculateAnglesPfS_S__param_1,
	.param .u64 .ptr .align 1 _Z15calculateAnglesPfS_S__param_2
)
{
	.reg .pred 	%p<2>;
	.reg .b32 	%r<16>;
	.reg .b32 	%f<49>;
	.reg .b64 	%rd<14>;

	ld.param.u64 	%rd5, [_Z15calculateAnglesPfS_S__param_0];
	ld.param.u64 	%rd6, [_Z15calculateAnglesPfS_S__param_2];
	cvta.to.global.u64 	%rd7, %rd6;
	cvta.to.global.u64 	%rd8, %rd5;
	add.s64 	%rd1, %rd7, 16;
	add.s64 	%rd2, %rd8, 32;
	mov.b32 	%r15, 0;
	mov.u32 	%r14, %r15;
$L__BB0_1:
	mov.b32 	%r13, 0;
	mov.u64 	%rd13, %rd2;
$L__BB0_2:
	mul.wide.s32 	%rd9, %r15, 4;
	add.s64 	%rd10, %rd1, %rd9;
	mul.wide.s32 	%rd11, %r14, 4;
	add.s64 	%rd12, %rd2, %rd11;
	ld.global.f32 	%f1, [%rd12+-32];
	ld.global.f32 	%f2, [%rd13+-28];
	ld.global.f32 	%f3, [%rd12+-28];
	ld.global.f32 	%f4, [%rd13+-32];
	mul.f32 	%f5, %f3, %f4;
	fma.rn.f32 	%f6, %f1, %f2, %f5;
	st.global.f32 	[%rd10+-16], %f6;
	ld.global.f32 	%f7, [%rd12+-24];
	ld.global.f32 	%f8, [%rd13+-20];
	ld.global.f32 	%f9, [%rd12+-20];
	ld.global.f32 	%f10, [%rd13+-24];
	mul.f32 	%f11, %f9, %f10;
	fma.rn.f32 	%f12, %f7, %f8, %f11;
	st.global.f32 	[%rd10+-12], %f12;
	ld.global.f32 	%f13, [%rd12+-16];
	ld.global.f32 	%f14, [%rd13+-12];
	ld.global.f32 	%f15, [%rd12+-12];
	ld.global.f32 	%f16, [%rd13+-16];
	mul.f32 	%f17, %f15, %f16;
	fma.rn.f32 	%f18, %f13, %f14, %f17;
	st.global.f32 	[%rd10+-8], %f18;
	ld.global.f32 	%f19, [%rd12+-8];
	ld.global.f32 	%f20, [%rd13+-4];
	ld.global.f32 	%f21, [%rd12+-4];
	ld.global.f32 	%f22, [%rd13+-8];
	mul.f32 	%f23, %f21, %f22;
	fma.rn.f32 	%f24, %f19, %f20, %f23;
	st.global.f32 	[%rd10+-4], %f24;
	ld.global.f32 	%f25, [%rd12];
	ld.global.f32 	%f26, [%rd13+4];
	ld.global.f32 	%f27, [%rd12+4];
	ld.global.f32 	%f28, [%rd13];
	mul.f32 	%f29, %f27, %f28;
	fma.rn.f32 	%f30, %f25, %f26, %f29;
	st.global.f32 	[%rd10], %f30;
	ld.global.f32 	%f31, [%rd12+8];
	ld.global.f32 	%f32, [%rd13+12];
	ld.global.f32 	%f33, [%rd12+12];
	ld.global.f32 	%f34, [%rd13+8];
	mul.f32 	%f35, %f33, %f34;
	fma.rn.f32 	%f36, %f31, %f32, %f35;
	st.global.f32 	[%rd10+4], %f36;
	ld.global.f32 	%f37, [%rd12+16];
	ld.global.f32 	%f38, [%rd13+20];
	ld.global.f32 	%f39, [%rd12+20];
	ld.global.f32 	%f40, [%rd13+16];
	mul.f32 	%f41, %f39, %f40;
	fma.rn.f32 	%f42, %f37, %f38, %f41;
	st.global.f32 	[%rd10+8], %f42;
	ld.global.f32 	%f43, [%rd12+24];
	ld.global.f32 	%f44, [%rd13+28];
	ld.global.f32 	%f45, [%rd12+28];
	ld.global.f32 	%f46, [%rd13+24];
	mul.f32 	%f47, %f45, %f46;
	fma.rn.f32 	%f48, %f43, %f44, %f47;
	st.global.f32 	[%rd10+12], %f48;
	add.s32 	%r15, %r15, 8;
	add.s32 	%r14, %r14, 16;
	add.s32 	%r13, %r13, 8;
	add.s64 	%rd13, %rd13, 64;
	setp.eq.s32 	%p1, %r13, 50000;
	@%p1 bra 	$L__BB0_1;
	bra.uni 	$L__BB0_2;

}


// ===== COMPILED SASS (sm_100) =====

	.target	sm_100

	.elftype	@"ET_EXEC"


//--------------------- .note.nv.tkinfo           --------------------------
	.section	.note.nv.tkinfo,"",@"SHT_NOTE"
	.sectionflags	@"SHF_NOTE_NV_TKINFO"
	.tkinfo
        /*0018*/ 	.word	0x00000002
        /*0030*/ 	.string	""
        /*0030*/ 	.string	"ptxas"
        /*0030*/ 	.string	"Cuda compilation tools, release 13.0, V13.0.88"
        /*0030*/ 	.string	"Build cuda_13.0.r13.0/compiler.36424714_0"
        /*0030*/ 	.string	"-arch sm_100 -m 64 "



//--------------------- .note.nv.cuinfo           --------------------------
	.section	.note.nv.cuinfo,"",@"SHT_NOTE"
	.sectionflags	@"SHF_NOTE_NV_CUINFO"
        /*0018*/ 	.short	0x0002
        /*001a*/ 	.short	0x0064
        /*001c*/ 	.short	0x0082
	.zero		2


//--------------------- .nv.info                  --------------------------
	.section	.nv.info,"",@"SHT_CUDA_INFO"
	.align	4


	//----- nvinfo : EIATTR_REGCOUNT
	.align		4
        /*0000*/ 	.byte	0x04, 0x2f
        /*0002*/ 	.short	(.L_1 - .L_0)
	.align		4
.L_0:
        /*0004*/ 	.word	index@(_Z15calculateAnglesPfS_S_)
        /*0008*/ 	.word	0x00000010


	//----- nvinfo : EIATTR_FRAME_SIZE
	.align		4
.L_1:
        /*000c*/ 	.byte	0x04, 0x11
        /*000e*/ 	.short	(.L_3 - .L_2)
	.align		4
.L_2:
        /*0010*/ 	.word	index@(_Z15calculateAnglesPfS_S_)
        /*0014*/ 	.word	0x00000000


	//----- nvinfo : EIATTR_MIN_STACK_SIZE
	.align		4
.L_3:
        /*0018*/ 	.byte	0x04, 0x12
        /*001a*/ 	.short	(.L_5 - .L_4)
	.align		4
.L_4:
        /*001c*/ 	.word	index@(_Z15calculateAnglesPfS_S_)
        /*0020*/ 	.word	0x00000000
.L_5:


//--------------------- .nv.compat                --------------------------
	.section	.nv.compat,"",@"SHT_CUDA_COMPAT_INFO"
	.align	4
        /*0000*/ 	.byte	0x02, 0x09, 0x00, 0x00, 0x02, 0x02, 0x01, 0x00, 0x02, 0x05, 0x05, 0x00, 0x03, 0x07, 0x01, 0x01
        /*0010*/ 	.byte	0x02, 0x03, 0x00, 0x00, 0x02, 0x06, 0x01, 0x00, 0x04, 0x0b, 0x08, 0x00, 0x09, 0x00, 0x00, 0x00
        /*0020*/ 	.byte	0x00, 0x00, 0x00, 0x00


//--------------------- .nv.info._Z15calculateAnglesPfS_S_ --------------------------
	.section	.nv.info._Z15calculateAnglesPfS_S_,"",@"SHT_CUDA_INFO"
	.sectionflags	@""
	.align	4


	//----- nvinfo : EIATTR_CUDA_API_VERSION
	.align		4
        /*0000*/ 	.byte	0x04, 0x37
        /*0002*/ 	.short	(.L_7 - .L_6)
.L_6:
        /*0004*/ 	.word	0x00000082


	//----- nvinfo : EIATTR_KPARAM_INFO
	.align		4
.L_7:
        /*0008*/ 	.byte	0x04, 0x17
        /*000a*/ 	.short	(.L_9 - .L_8)
.L_8:
        /*000c*/ 	.word	0x00000000
        /*0010*/ 	.short	0x0002
        /*0012*/ 	.short	0x0010
        /*0014*/ 	.byte	0x00, 0xf5, 0x21, 0x00


	//----- nvinfo : EIATTR_KPARAM_INFO
	.align		4
.L_9:
        /*0018*/ 	.byte	0x04, 0x17
        /*001a*/ 	.short	(.L_11 - .L_10)
.L_10:
        /*001c*/ 	.word	0x00000000
        /*0020*/ 	.short	0x0001
        /*0022*/ 	.short	0x0008
        /*0024*/ 	.byte	0x00, 0xf5, 0x21, 0x00


	//----- nvinfo : EIATTR_KPARAM_INFO
	.align		4
.L_11:
        /*0028*/ 	.byte	0x04, 0x17
        /*002a*/ 	.short	(.L_13 - .L_12)
.L_12:
        /*002c*/ 	.word	0x00000000
        /*0030*/ 	.short	0x0000
        /*0032*/ 	.short	0x0000
        /*0034*/ 	.byte	0x00, 0xf5, 0x21, 0x00


	//----- nvinfo : EIATTR_SPARSE_MMA_MASK
	.align		4
.L_13:
        /*0038*/ 	.byte	0x03, 0x50
        /*003a*/ 	.short	0x0000


	//----- nvinfo : EIATTR_MAXREG_COUNT
	.align		4
        /*003c*/ 	.byte	0x03, 0x1b
        /*003e*/ 	.short	0x00ff


	//----- nvinfo : EIATTR_MERCURY_ISA_VERSION
	.align		4
        /*0040*/ 	.byte	0x03, 0x5f
        /*0042*/ 	.short	0x0101


	//----- nvinfo : EIATTR_VRC_CTA_INIT_COUNT
	.align		4
        /*0044*/ 	.byte	0x02, 0x4a
	.zero		1
	.zero		1


	//----- nvinfo : EIATTR_CBANK_PARAM_SIZE
	.align		4
        /*0048*/ 	.byte	0x03, 0x19
        /*004a*/ 	.short	0x0018


	//----- nvinfo : EIATTR_PARAM_CBANK
	.align		4
        /*004c*/ 	.byte	0x04, 0x0a
        /*004e*/ 	.short	(.L_15 - .L_14)
	.align		4
.L_14:
        /*0050*/ 	.word	index@(.nv.constant0._Z15calculateAnglesPfS_S_)
        /*0054*/ 	.short	0x0380
        /*0056*/ 	.short	0x0018


	//----- nvinfo : EIATTR_SW_WAR
	.align		4
.L_15:
        /*0058*/ 	.byte	0x04, 0x36
        /*005a*/ 	.short	(.L_17 - .L_16)
.L_16:
        /*005c*/ 	.word	0x00000008
.L_17:


//--------------------- .nv.callgraph             --------------------------
	.section	.nv.callgraph,"",@"SHT_CUDA_CALLGRAPH"
	.align	4
	.sectionentsize	8
	.align		4
        /*0000*/ 	.word	0x00000000
	.align		4
        /*0004*/ 	.word	0xffffffff
	.align		4
        /*0008*/ 	.word	0x00000000
	.align		4
        /*000c*/ 	.word	0xfffffffe
	.align		4
        /*0010*/ 	.word	0x00000000
	.align		4
        /*0014*/ 	.word	0xfffffffd
	.align		4
        /*0018*/ 	.word	0x00000000
	.align		4
        /*001c*/ 	.word	0xfffffffc


//--------------------- .text._Z15calculateAnglesPfS_S_ --------------------------
	.section	.text._Z15calculateAnglesPfS_S_,"ax",@progbits
	.align	128
        .global         _Z15calculateAnglesPfS_S_
        .type           _Z15calculateAnglesPfS_S_,@function
        .size           _Z15calculateAnglesPfS_S_,(.L_x_3 - _Z15calculateAnglesPfS_S_)
        .other          _Z15calculateAnglesPfS_S_,@"STO_CUDA_ENTRY STV_DEFAULT"
_Z15calculateAnglesPfS_S_:
.text._Z15calculateAnglesPfS_S_:
[----:B------:R-:W-:Y:S01]  /*0000*/  LDC R1, c[0x0][0x37c] ;  /* 0x0000df00ff017b82 */ /* 0x000fe20000000800 */
[----:B------:R-:W0:Y:S01]  /*0010*/  LDCU.64 UR8, c[0x0][0x390] ;  /* 0x00007200ff0877ac */ /* 0x000e220008000a00 */
[----:B------:R-:W-:Y:S01]  /*0020*/  HFMA2 R8, -RZ, RZ, 0, 0 ;  /* 0x00000000ff087431 */ /* 0x000fe200000001ff */
[----:B------:R-:W-:Y:S01]  /*0030*/  MOV R0, RZ ;  /* 0x000000ff00007202 */ /* 0x000fe20000000f00 */
[----:B------:R-:W1:Y:S01]  /*0040*/  LDCU.64 UR10, c[0x0][0x380] ;  /* 0x00007000ff0a77ac */ /* 0x000e620008000a00 */
[----:B------:R-:W2:Y:S01]  /*0050*/  LDCU.64 UR12, c[0x0][0x358] ;  /* 0x00006b00ff0c77ac */ /* 0x000ea20008000a00 */
[----:B0-----:R-:W-:Y:S02]  /*0060*/  UIADD3 UR7, UP0, UPT, UR8, 0x10, URZ ;  /* 0x0000001008077890 */ /* 0x001fe4000ff1e0ff */
[----:B-1----:R-:W-:Y:S02]  /*0070*/  UIADD3 UR5, UP1, UPT, UR10, 0x20, URZ ;  /* 0x000000200a057890 */ /* 0x002fe4000ff3e0ff */
[----:B------:R-:W-:-:S02]  /*0080*/  UIADD3.X UR8, UPT, UPT, URZ, UR9, URZ, UP0, !UPT ;  /* 0x00000009ff087290 */ /* 0x000fc400087fe4ff */
[----:B--2---:R-:W-:-:S12]  /*0090*/  UIADD3.X UR6, UPT, UPT, URZ, UR11, URZ, UP1, !UPT ;  /* 0x0000000bff067290 */ /* 0x004fd80008ffe4ff */
.L_x_0:
[----:B------:R-:W-:Y:S01]  /*00a0*/  MOV R2, UR5 ;  /* 0x0000000500027c02 */ /* 0x000fe20008000f00 */
[----:B------:R-:W-:Y:S01]  /*00b0*/  UMOV UR4, URZ ;  /* 0x000000ff00047c82 */ /* 0x000fe20008000000 */
[----:B-1----:R-:W-:-:S07]  /*00c0*/  MOV R3, UR6 ;  /* 0x0000000600037c02 */ /* 0x002fce0008000f00 */
.L_x_1:
[----:B------:R-:W-:Y:S01]  /*00d0*/  MOV R4, UR5 ;  /* 0x0000000500047c02 */ /* 0x000fe20008000f00 */
[----:B------:R-:W2:Y:S01]  /*00e0*/  LDG.E R12, desc[UR12][R2.64+-0x20] ;  /* 0xffffe00c020c7981 */ /* 0x000ea2000c1e1900 */
[----:B------:R-:W-:-:S03]  /*00f0*/  MOV R5, UR6 ;  /* 0x0000000600057c02 */ /* 0x000fc60008000f00 */
[----:B------:R-:W3:Y:S01]  /*0100*/  LDG.E R10, desc[UR12][R2.64+-0x1c] ;  /* 0xffffe40c020a7981 */ /* 0x000ee2000c1e1900 */
[----:B------:R-:W-:-:S05]  /*0110*/  IMAD.WIDE R4, R0, 0x4, R4 ;  /* 0x0000000400047825 */ /* 0x000fca00078e0204 */
[----:B-1----:R-:W2:Y:S04]  /*0120*/  LDG.E R11, desc[UR12][R4.64+-0x1c] ;  /* 0xffffe40c040b7981 */ /* 0x002ea8000c1e1900 */
[----:B------:R-:W3:Y:S01]  /*0130*/  LDG.E R9, desc[UR12][R4.64+-0x20] ;  /* 0xffffe00c04097981 */ /* 0x000ee2000c1e1900 */
[----:B------:R-:W-:Y:S02]  /*0140*/  MOV R6, UR7 ;  /* 0x0000000700067c02 */ /* 0x000fe40008000f00 */
[----:B------:R-:W-:-:S03]  /*0150*/  MOV R7, UR8 ;  /* 0x0000000800077c02 */ /* 0x000fc60008000f00 */
[----:B------:R-:W-:-:S04]  /*0160*/  IMAD.WIDE R6, R8, 0x4, R6 ;  /* 0x0000000408067825 */ /* 0x000fc800078e0206 */
[----:B--2---:R-:W-:-:S04]  /*0170*/  FMUL R12, R11, R12 ;  /* 0x0000000c0b0c7220 */ /* 0x004fc80000400000 */
[----:B---3--:R-:W-:-:S05]  /*0180*/  FFMA R9, R9, R10, R12 ;  /* 0x0000000a09097223 */ /* 0x008fca000000000c */
[----:B------:R0:W-:Y:S04]  /*0190*/  STG.E desc[UR12][R6.64+-0x10], R9 ;  /* 0xfffff00906007986 */ /* 0x0001e8000c10190c */
[----:B------:R-:W2:Y:S04]  /*01a0*/  LDG.E R12, desc[UR12][R4.64+-0x14] ;  /* 0xffffec0c040c7981 */ /* 0x000ea8000c1e1900 */
[----:B------:R-:W2:Y:S04]  /*01b0*/  LDG.E R13, desc[UR12][R2.64+-0x18] ;  /* 0xffffe80c020d7981 */ /* 0x000ea8000c1e1900 */
[----:B------:R-:W3:Y:S04]  /*01c0*/  LDG.E R10, desc[UR12][R4.64+-0x18] ;  /* 0xffffe80c040a7981 */ /* 0x000ee8000c1e1900 */
[----:B------:R-:W3:Y:S01]  /*01d0*/  LDG.E R11, desc[UR12][R2.64+-0x14] ;  /* 0xffffec0c020b7981 */ /* 0x000ee2000c1e1900 */
[----:B--2---:R-:W-:-:S04]  /*01e0*/  FMUL R13, R12, R13 ;  /* 0x0000000d0c0d7220 */ /* 0x004fc80000400000 */
[----:B---3--:R-:W-:-:S05]  /*01f0*/  FFMA R11, R10, R11, R13 ;  /* 0x0000000b0a0b7223 */ /* 0x008fca000000000d */
[----:B------:R1:W-:Y:S04]  /*0200*/  STG.E desc[UR12][R6.64+-0xc], R11 ;  /* 0xfffff40b06007986 */ /* 0x0003e8000c10190c */
[----:B------:R-:W2:Y:S04]  /*0210*/  LDG.E R12, desc[UR12][R4.64+-0xc] ;  /* 0xfffff40c040c7981 */ /* 0x000ea8000c1e1900 */
[----:B------:R-:W2:Y:S04]  /*0220*/  LDG.E R13, desc[UR12][R2.64+-0x10] ;  /* 0xfffff00c020d7981 */ /* 0x000ea8000c1e1900 */
[----:B------:R-:W3:Y:S04]  /*0230*/  LDG.E R10, desc[UR12][R4.64+-0x10] ;  /* 0xfffff00c040a7981 */ /* 0x000ee8000c1e1900 */
[----:B0-----:R-:W3:Y:S01]  /*0240*/  LDG.E R9, desc[UR12][R2.64+-0xc] ;  /* 0xfffff40c02097981 */ /* 0x001ee2000c1e1900 */
[----:B--2---:R-:W-:-:S04]  /*0250*/  FMUL R13, R12, R13 ;  /* 0x0000000d0c0d7220 */ /* 0x004fc80000400000 */
[----:B---3--:R-:W-:-:S05]  /*0260*/  FFMA R9, R10, R9, R13 ;  /* 0x000000090a097223 */ /* 0x008fca000000000d */
[----:B------:R0:W-:Y:S04]  /*0270*/  STG.E desc[UR12][R6.64+-0x8], R9 ;  /* 0xfffff80906007986 */ /* 0x0001e8000c10190c */
[----:B------:R-:W2:Y:S04]  /*0280*/  LDG.E R12, desc[UR12][R4.64+-0x4] ;  /* 0xfffffc0c040c7981 */ /* 0x000ea8000c1e1900 */
[----:B------:R-:W2:Y:S04]  /*0290*/  LDG.E R13, desc[UR12][R2.64+-0x8] ;  /* 0xfffff80c020d7981 */ /* 0x000ea8000c1e1900 */
[----:B------:R-:W3:Y:S04]  /*02a0*/  LDG.E R10, desc[UR12][R4.64+-0x8] ;  /* 0xfffff80c040a7981 */ /* 0x000ee8000c1e1900 */
[----:B-1----:R-:W3:Y:S01]  /*02b0*/  LDG.E R11, desc[UR12][R2.64+-0x4] ;  /* 0xfffffc0c020b7981 */ /* 0x002ee2000c1e1900 */
        /* <DEDUP_REMOVED lines=28> */
[----:B------:R-:W-:-:S04]  /*0480*/  UIADD3 UR4, UPT, UPT, UR4, 0x8, URZ ;  /* 0x0000000804047890 */ /* 0x000fc8000fffe0ff */
[----:B------:R-:W-:Y:S01]  /*0490*/  UISETP.NE.AND UP0, UPT, UR4, 0xc350, UPT ;  /* 0x0000c3500400788c */ /* 0x000fe2000bf05270 */
[----:B------:R-:W-:Y:S02]  /*04a0*/  IADD3 R0, PT, PT, R0, 0x10, RZ ;  /* 0x0000001000007810 */ /* 0x000fe40007ffe0ff */
[----:B------:R-:W-:Y:S01]  /*04b0*/  IADD3 R8, PT, PT, R8, 0x8, RZ ;  /* 0x0000000808087810 */ /* 0x000fe20007ffe0ff */
[----:B--2---:R-:W-:-:S04]  /*04c0*/  FMUL R13, R12, R13 ;  /* 0x0000000d0c0d7220 */ /* 0x004fc80000400000 */
[----:B---3--:R-:W-:-:S05]  /*04d0*/  FFMA R11, R10, R11, R13 ;  /* 0x0000000b0a0b7223 */ /* 0x008fca000000000d */
[----:B------:R1:W-:Y:S01]  /*04e0*/  STG.E desc[UR12][R6.64+0xc], R11 ;  /* 0x00000c0b06007986 */ /* 0x0003e2000c10190c */
[----:B------:R-:W-:-:S04]  /*04f0*/  IADD3 R10, P0, PT, R2, 0x40, RZ ;  /* 0x00000040020a7810 */ /* 0x000fc80007f1e0ff */
[----:B0-----:R-:W-:Y:S01]  /*0500*/  IADD3.X R9, PT, PT, RZ, R3, RZ, P0, !PT ;  /* 0x00000003ff097210 */ /* 0x001fe200007fe4ff */
[----:B------:R-:W-:Y:S08]  /*0510*/  BRA.U !UP0, `(.L_x_0) ;  /* 0xfffffff908e07547 */ /* 0x000ff0000b83ffff */
[----:B------:R-:W-:Y:S02]  /*0520*/  MOV R2, R10 ;  /* 0x0000000a00027202 */ /* 0x000fe40000000f00 */
[----:B------:R-:W-:Y:S01]  /*0530*/  MOV R3, R9 ;  /* 0x0000000900037202 */ /* 0x000fe20000000f00 */
[----:B------:R-:W-:Y:S06]  /*0540*/  BRA `(.L_x_1) ;  /* 0xfffffff800e07947 */ /* 0x000fec000383ffff */
.L_x_2:
[----:B------:R-:W-:-:S00]  /*0550*/  BRA `(.L_x_2) ;  /* 0xfffffffc00fc7947 */ /* 0x000fc0000383ffff */
[----:B------:R-:W-:-:S00]  /*0560*/  NOP ;  /* 0x0000000000007918 */ /* 0x000fc00000000000 */
        /* <DEDUP_REMOVED lines=9> */
.L_x_3:


//--------------------- .nv.shared.reserved.0     --------------------------
	.section	.nv.shared.reserved.0,"aw",@nobits
	.weak		__nv_reservedSMEM_offset_0_alias
	.size		__nv_reservedSMEM_offset_0_alias, 0, 64
	.other		__nv_reservedSMEM_offset_0_alias,@"STO_CUDA_RESERVED_SHARED STV_DEFAULT"
__nv_reservedSMEM_offset_0_alias:
	.zero		0
	.zero		64


//--------------------- .nv.constant0._Z15calculateAnglesPfS_S_ --------------------------
	.section	.nv.constant0._Z15calculateAnglesPfS_S_,"a",@progbits
	.sectionflags	@""
	.align	4
.nv.constant0._Z15calculateAnglesPfS_S_:
	.zero		920


//--------------------- SYMBOLS --------------------------

	.type		.nv.reservedSmem.offset0,@object
	.size		.nv.reservedSmem.offset0,0x4
